	.headerflags	@"EF_CUDA_TEXMODE_UNIFIED EF_CUDA_64BIT_ADDRESS EF_CUDA_ACCELERATORS EF_CUDA_SM90 EF_CUDA_VIRTUAL_SM(EF_CUDA_SM90)"
	.elftype	@"ET_EXEC"


//--------------------- .nv.info                  --------------------------
	.section	.nv.info,"",@"SHT_CUDA_INFO"
	.align	4


	//----- nvinfo : EIATTR_REGCOUNT
	.align		4
        /*0000*/ 	.byte	0x04, 0x2f
        /*0002*/ 	.short	(.L_3 - .L_2)
	.align		4
.L_2:
        /*0004*/ 	.word	index@(triton_poi_fused__native_batch_norm_legit_no_training_relu_5)
        /*0008*/ 	.word	0x00000020


	//----- nvinfo : EIATTR_MIN_STACK_SIZE
	.align		4
.L_3:
        /*000c*/ 	.byte	0x04, 0x12
        /*000e*/ 	.short	(.L_5 - .L_4)
	.align		4
.L_4:
        /*0010*/ 	.word	index@(triton_poi_fused__native_batch_norm_legit_no_training_relu_5)
        /*0014*/ 	.word	0x00000000


	//----- nvinfo : EIATTR_FRAME_SIZE
	.align		4
.L_5:
        /*0018*/ 	.byte	0x04, 0x11
        /*001a*/ 	.short	(.L_7 - .L_6)
	.align		4
.L_6:
        /*001c*/ 	.word	index@(triton_poi_fused__native_batch_norm_legit_no_training_relu_5)
        /*0020*/ 	.word	0x00000000


	//----- nvinfo : EIATTR_MIN_STACK_SIZE
	.align		4
.L_7:
        /*0024*/ 	.byte	0x04, 0x12
        /*0026*/ 	.short	(.L_9 - .L_8)
	.align		4
.L_8:
        /*0028*/ 	.word	index@(triton_poi_fused__native_batch_norm_legit_no_training_relu_5)
        /*002c*/ 	.word	0x00000000
.L_9:


//--------------------- .nv.info.triton_poi_fused__native_batch_norm_legit_no_training_relu_5 --------------------------
	.section	.nv.info.triton_poi_fused__native_batch_norm_legit_no_training_relu_5,"",@"SHT_CUDA_INFO"
	.sectionflags	@""
	.align	4


	//----- nvinfo : EIATTR_CUDA_API_VERSION
	.align		4
        /*0000*/ 	.byte	0x04, 0x37
        /*0002*/ 	.short	(.L_11 - .L_10)
.L_10:
        /*0004*/ 	.word	0x0000007c


	//----- nvinfo : EIATTR_KPARAM_INFO
	.align		4
.L_11:
        /*0008*/ 	.byte	0x04, 0x17
        /*000a*/ 	.short	(.L_13 - .L_12)
.L_12:
        /*000c*/ 	.word	0x00000000
        /*0010*/ 	.short	0x0006
        /*0012*/ 	.short	0x0030
        /*0014*/ 	.byte	0x00, 0xf0, 0x11, 0x00


	//----- nvinfo : EIATTR_KPARAM_INFO
	.align		4
.L_13:
        /*0018*/ 	.byte	0x04, 0x17
        /*001a*/ 	.short	(.L_15 - .L_14)
.L_14:
        /*001c*/ 	.word	0x00000000
        /*0020*/ 	.short	0x0005
        /*0022*/ 	.short	0x0028
        /*0024*/ 	.byte	0x00, 0xf4, 0x21, 0x00


	//----- nvinfo : EIATTR_KPARAM_INFO
	.align		4
.L_15:
        /*0028*/ 	.byte	0x04, 0x17
        /*002a*/ 	.short	(.L_17 - .L_16)
.L_16:
        /*002c*/ 	.word	0x00000000
        /*0030*/ 	.short	0x0004
        /*0032*/ 	.short	0x0020
        /*0034*/ 	.byte	0x00, 0xf4, 0x21, 0x00


	//----- nvinfo : EIATTR_KPARAM_INFO
	.align		4
.L_17:
        /*0038*/ 	.byte	0x04, 0x17
        /*003a*/ 	.short	(.L_19 - .L_18)
.L_18:
        /*003c*/ 	.word	0x00000000
        /*0040*/ 	.short	0x0003
        /*0042*/ 	.short	0x0018
        /*0044*/ 	.byte	0x00, 0xf4, 0x21, 0x00


	//----- nvinfo : EIATTR_KPARAM_INFO
	.align		4
.L_19:
        /*0048*/ 	.byte	0x04, 0x17
        /*004a*/ 	.short	(.L_21 - .L_20)
.L_20:
        /*004c*/ 	.word	0x00000000
        /*0050*/ 	.short	0x0002
        /*0052*/ 	.short	0x0010
        /*0054*/ 	.byte	0x00, 0xf4, 0x21, 0x00


	//----- nvinfo : EIATTR_KPARAM_INFO
	.align		4
.L_21:
        /*0058*/ 	.byte	0x04, 0x17
        /*005a*/ 	.short	(.L_23 - .L_22)
.L_22:
        /*005c*/ 	.word	0x00000000
        /*0060*/ 	.short	0x0001
        /*0062*/ 	.short	0x0008
        /*0064*/ 	.byte	0x00, 0xf4, 0x21, 0x00


	//----- nvinfo : EIATTR_KPARAM_INFO
	.align		4
.L_23:
        /*0068*/ 	.byte	0x04, 0x17
        /*006a*/ 	.short	(.L_25 - .L_24)
.L_24:
        /*006c*/ 	.word	0x00000000
        /*0070*/ 	.short	0x0000
        /*0072*/ 	.short	0x0000
        /*0074*/ 	.byte	0x00, 0xf4, 0x21, 0x00


	//----- nvinfo : EIATTR_SPARSE_MMA_MASK
	.align		4
.L_25:
        /*0078*/ 	.byte	0x03, 0x50
        /*007a*/ 	.short	0x0000


	//----- nvinfo : EIATTR_MAXREG_COUNT
	.align		4
        /*007c*/ 	.byte	0x03, 0x1b
        /*007e*/ 	.short	0x00ff


	//----- nvinfo : EIATTR_EXIT_INSTR_OFFSETS
	.align		4
        /*0080*/ 	.byte	0x04, 0x1c
        /*0082*/ 	.short	(.L_27 - .L_26)


	//   ....[0]....
.L_26:
        /*0084*/ 	.word	0x00000710


	//----- nvinfo : EIATTR_REQNTID
	.align		4
.L_27:
        /*0088*/ 	.byte	0x04, 0x10
        /*008a*/ 	.short	(.L_29 - .L_28)
.L_28:
        /*008c*/ 	.word	0x00000080
        /*0090*/ 	.word	0x00000001
        /*0094*/ 	.word	0x00000001


	//----- nvinfo : EIATTR_CBANK_PARAM_SIZE
	.align		4
.L_29:
        /*0098*/ 	.byte	0x03, 0x19
        /*009a*/ 	.short	0x0034


	//----- nvinfo : EIATTR_PARAM_CBANK
	.align		4
        /*009c*/ 	.byte	0x04, 0x0a
        /*009e*/ 	.short	(.L_31 - .L_30)
	.align		4
.L_30:
        /*00a0*/ 	.word	index@(.nv.constant0.triton_poi_fused__native_batch_norm_legit_no_training_relu_5)
        /*00a4*/ 	.short	0x0210
        /*00a6*/ 	.short	0x0034


	//----- nvinfo : EIATTR_SW_WAR
	.align		4
.L_31:
        /*00a8*/ 	.byte	0x04, 0x36
        /*00aa*/ 	.short	(.L_33 - .L_32)
.L_32:
        /*00ac*/ 	.word	0x00000008
.L_33:


//--------------------- .nv.callgraph             --------------------------
	.section	.nv.callgraph,"",@"SHT_CUDA_CALLGRAPH"
	.align	4
	.sectionentsize	8
	.align		4
        /*0000*/ 	.word	0x00000000
	.align		4
        /*0004*/ 	.word	0xffffffff
	.align		4
        /*0008*/ 	.word	0x00000000
	.align		4
        /*000c*/ 	.word	0xfffffffe
	.align		4
        /*0010*/ 	.word	0x00000000
	.align		4
        /*0014*/ 	.word	0xfffffffd
	.align		4
        /*0018*/ 	.word	0x00000000
	.align		4
        /*001c*/ 	.word	0xfffffffc


//--------------------- .nv.constant4             --------------------------
	.section	.nv.constant4,"a",@progbits
	.align	8
	.align		8
.nv.constant4:
        /*0000*/ 	.dword	_$_str
	.align		8
        /*0008*/ 	.dword	_$_str_$_2


//--------------------- .text.triton_poi_fused__native_batch_norm_legit_no_training_relu_5 --------------------------
	.section	.text.triton_poi_fused__native_batch_norm_legit_no_training_relu_5,"ax",@progbits
	.align	128
        .global         triton_poi_fused__native_batch_norm_legit_no_training_relu_5
        .type           triton_poi_fused__native_batch_norm_legit_no_training_relu_5,@function
        .size           triton_poi_fused__native_batch_norm_legit_no_training_relu_5,(.L_x_1 - triton_poi_fused__native_batch_norm_legit_no_training_relu_5)
        .other          triton_poi_fused__native_batch_norm_legit_no_training_relu_5,@"STO_CUDA_ENTRY STV_DEFAULT"
triton_poi_fused__native_batch_norm_legit_no_training_relu_5:
.text.triton_poi_fused__native_batch_norm_legit_no_training_relu_5:
[----:B------:R-:W-:Y:S01]  /*0000*/  LDC R1, c[0x0][0x28] ;  /* 0x00000a00ff017b82 */ /* 0x000fe20000000800 */
[----:B------:R-:W1:Y:S07]  /*0010*/  S2R R0, SR_TID.X ;  /* 0x0000000000007919 */ /* 0x000e6e0000002100 */
[----:B------:R-:W2:Y:S01]  /*0020*/  LDC.64 R4, c[0x0][0x220] ;  /* 0x00008800ff047b82 */ /* 0x000ea20000000a00 */
[----:B------:R-:W-:Y:S01]  /*0030*/  ULDC.64 UR4, c[0x0][0x208] ;  /* 0x0000820000047ab9 */ /* 0x000fe20000000a00 */
[----:B------:R-:W3:Y:S06]  /*0040*/  S2R R7, SR_CTAID.X ;  /* 0x0000000000077919 */ /* 0x000eec0000002500 */
[----:B------:R-:W4:Y:S08]  /*0050*/  LDC.64 R12, c[0x0][0x218] ;  /* 0x00008600ff0c7b82 */ /* 0x000f300000000a00 */
[----:B------:R-:W5:Y:S08]  /*0060*/  LDC.64 R22, c[0x0][0x210] ;  /* 0x00008400ff167b82 */ /* 0x000f700000000a00 */
[----:B------:R-:W5:Y:S01]  /*0070*/  LDC.64 R20, c[0x0][0x228] ;  /* 0x00008a00ff147b82 */ /* 0x000f620000000a00 */
[----:B-1----:R-:W-:-:S07]  /*0080*/  SHF.L.U32 R0, R0, 0x2, RZ ;  /* 0x0000000200007819 */ /* 0x002fce00000006ff */
[----:B------:R-:W1:Y:S01]  /*0090*/  LDC.64 R24, c[0x0][0x230] ;  /* 0x00008c00ff187b82 */ /* 0x000e620000000a00 */
[----:B---3--:R-:W-:Y:S02]  /*00a0*/  SHF.R.S32.HI R3, RZ, 0x15, R7 ;  /* 0x00000015ff037819 */ /* 0x008fe40000011407 */
[----:B------:R-:W-:Y:S02]  /*00b0*/  LOP3.LUT R0, R0, 0x1fc, RZ, 0xc0, !PT ;  /* 0x000001fc00007812 */ /* 0x000fe400078ec0ff */
[----:B------:R-:W-:Y:S02]  /*00c0*/  SGXT R3, R3, 0x1 ;  /* 0x000000010303781a */ /* 0x000fe40000000200 */
[----:B------:R-:W-:-:S04]  /*00d0*/  LEA R0, R7, R0, 0xa ;  /* 0x0000000007007211 */ /* 0x000fc800078e50ff */
[----:B------:R-:W-:-:S04]  /*00e0*/  LEA.HI R3, R3, R0, RZ, 0x5 ;  /* 0x0000000003037211 */ /* 0x000fc800078f28ff */
[----:B------:R-:W-:-:S04]  /*00f0*/  LOP3.LUT R3, R3, 0xffffffe0, RZ, 0xc0, !PT ;  /* 0xffffffe003037812 */ /* 0x000fc800078ec0ff */
[----:B------:R-:W-:-:S05]  /*0100*/  IADD3 R3, R0, -R3, RZ ;  /* 0x8000000300037210 */ /* 0x000fca0007ffe0ff */
[----:B--2---:R-:W-:-:S06]  /*0110*/  IMAD.WIDE R4, R3, 0x4, R4 ;  /* 0x0000000403047825 */ /* 0x004fcc00078e0204 */
[----:B------:R-:W2:Y:S01]  /*0120*/  LDG.E.EL.128 R4, desc[UR4][R4.64] ;  /* 0x0000000404047981 */ /* 0x000ea2000c2e1d00 */
[----:B----4-:R-:W-:-:S04]  /*0130*/  IMAD.WIDE R12, R3, 0x4, R12 ;  /* 0x00000004030c7825 */ /* 0x010fc800078e020c */
[----:B-----5:R-:W-:Y:S02]  /*0140*/  IMAD.WIDE R22, R0, 0x4, R22 ;  /* 0x0000000400167825 */ /* 0x020fe400078e0216 */
[----:B------:R-:W3:Y:S02]  /*0150*/  LDG.E.EL.128 R12, desc[UR4][R12.64] ;  /* 0x000000040c0c7981 */ /* 0x000ee4000c2e1d00 */
[C---:B0-----:R-:W-:Y:S02]  /*0160*/  IMAD.WIDE R20, R3.reuse, 0x4, R20 ;  /* 0x0000000403147825 */ /* 0x041fe400078e0214 */
[----:B------:R-:W3:Y:S02]  /*0170*/  LDG.E.128 R16, desc[UR4][R22.64+0x800] ;  /* 0x0008000416107981 */ /* 0x000ee4000c1e1d00 */
[----:B-1----:R-:W-:-:S04]  /*0180*/  IMAD.WIDE R24, R3, 0x4, R24 ;  /* 0x0000000403187825 */ /* 0x002fc800078e0218 */
[----:B--2---:R-:W-:Y:S01]  /*0190*/  FADD R6, R6, 9.9999997473787516356e-06 ;  /* 0x3727c5ac06067421 */ /* 0x004fe20000000000 */
[----:B------:R-:W-:Y:S01]  /*01a0*/  FADD R2, R4, 9.9999997473787516356e-06 ;  /* 0x3727c5ac04027421 */ /* 0x000fe20000000000 */
[----:B------:R-:W-:-:S03]  /*01b0*/  FADD R8, R5, 9.9999997473787516356e-06 ;  /* 0x3727c5ac05087421 */ /* 0x000fc60000000000 */
[----:B------:R-:W0:Y:S08]  /*01c0*/  MUFU.SQRT R26, R2 ;  /* 0x00000002001a7308 */ /* 0x000e300000002000 */
[----:B------:R-:W1:Y:S01]  /*01d0*/  MUFU.SQRT R6, R6 ;  /* 0x0000000600067308 */ /* 0x000e620000002000 */
[----:B0-----:R-:W-:-:S07]  /*01e0*/  FSETP.GT.AND P0, PT, R26, 8.50705917302346158658e+37, PT ;  /* 0x7e8000001a00780b */ /* 0x001fce0003f04000 */
[----:B------:R0:W2:Y:S01]  /*01f0*/  MUFU.SQRT R27, R8 ;  /* 0x00000008001b7308 */ /* 0x0000a20000002000 */
[----:B------:R-:W-:Y:S02]  /*0200*/  FSETP.GEU.AND P3, PT, R26, 1.175494350822287508e-38, PT ;  /* 0x008000001a00780b */ /* 0x000fe40003f6e000 */
[C---:B-1----:R-:W-:Y:S02]  /*0210*/  FSETP.GT.AND P2, PT, R6.reuse, 8.50705917302346158658e+37, PT ;  /* 0x7e8000000600780b */ /* 0x042fe40003f44000 */
[----:B------:R-:W-:Y:S01]  /*0220*/  FSETP.GEU.AND P5, PT, R6, 1.175494350822287508e-38, PT ;  /* 0x008000000600780b */ /* 0x000fe20003fae000 */
[----:B------:R-:W-:Y:S01]  /*0230*/  HFMA2.MMA R2, -RZ, RZ, 1.625, 0 ;  /* 0x3e800000ff027435 */ /* 0x000fe200000001ff */
[----:B0-----:R-:W4:Y:S01]  /*0240*/  LDG.E.128 R8, desc[UR4][R22.64] ;  /* 0x0000000416087981 */ /* 0x001f22000c1e1d00 */
[----:B------:R-:W-:Y:S01]  /*0250*/  @P0 FMUL R26, R26, 0.25 ;  /* 0x3e8000001a1a0820 */ /* 0x000fe20000400000 */
[----:B--2---:R-:W-:-:S05]  /*0260*/  FSETP.GT.AND P1, PT, R27, 8.50705917302346158658e+37, PT ;  /* 0x7e8000001b00780b */ /* 0x004fca0003f24000 */
[----:B------:R-:W-:Y:S01]  /*0270*/  @!P3 FMUL R26, R26, 16777216 ;  /* 0x4b8000001a1ab820 */ /* 0x000fe20000400000 */
[C---:B------:R-:W-:Y:S01]  /*0280*/  FSETP.GEU.AND P4, PT, R27.reuse, 1.175494350822287508e-38, PT ;  /* 0x008000001b00780b */ /* 0x040fe20003f8e000 */
[----:B------:R-:W-:Y:S02]  /*0290*/  @P2 FMUL R6, R6, 0.25 ;  /* 0x3e80000006062820 */ /* 0x000fe40000400000 */
[----:B------:R0:W1:Y:S01]  /*02a0*/  MUFU.RCP R5, R26 ;  /* 0x0000001a00057308 */ /* 0x0000620000001000 */
[----:B------:R-:W2:Y:S01]  /*02b0*/  LDG.E.EL.128 R20, desc[UR4][R20.64] ;  /* 0x0000000414147981 */ /* 0x000ea2000c2e1d00 */
[----:B------:R-:W-:Y:S02]  /*02c0*/  @!P5 FMUL R6, R6, 16777216 ;  /* 0x4b8000000606d820 */ /* 0x000fe40000400000 */
[----:B------:R-:W-:-:S04]  /*02d0*/  @P1 FMUL R27, R27, 0.25 ;  /* 0x3e8000001b1b1820 */ /* 0x000fc80000400000 */
[----:B------:R-:W5:Y:S02]  /*02e0*/  MUFU.RCP R6, R6 ;  /* 0x0000000600067308 */ /* 0x000f640000001000 */
[----:B------:R-:W-:Y:S01]  /*02f0*/  @!P4 FMUL R27, R27, 16777216 ;  /* 0x4b8000001b1bc820 */ /* 0x000fe20000400000 */
[----:B0-----:R-:W-:-:S05]  /*0300*/  FSEL R26, R2, 1, P0 ;  /* 0x3f800000021a7808 */ /* 0x001fca0000000000 */
[----:B------:R0:W-:Y:S01]  /*0310*/  MUFU.RCP R4, R27 ;  /* 0x0000001b00047308 */ /* 0x0001e20000001000 */
[----:B------:R-:W-:Y:S01]  /*0320*/  @!P3 FMUL R26, R26, 16777216 ;  /* 0x4b8000001a1ab820 */ /* 0x000fe20000400000 */
[----:B0-----:R-:W-:-:S03]  /*0330*/  FSEL R27, R2, 1, P2 ;  /* 0x3f800000021b7808 */ /* 0x001fc60001000000 */
[----:B-1----:R-:W-:Y:S02]  /*0340*/  FMUL R3, R5, R26 ;  /* 0x0000001a05037220 */ /* 0x002fe40000400000 */
[----:B------:R-:W-:-:S04]  /*0350*/  @!P5 FMUL R27, R27, 16777216 ;  /* 0x4b8000001b1bd820 */ /* 0x000fc80000400000 */
[----:B-----5:R-:W-:Y:S02]  /*0360*/  FMUL R5, R6, R27 ;  /* 0x0000001b06057220 */ /* 0x020fe40000400000 */
[----:B------:R-:W2:Y:S01]  /*0370*/  LDG.E.EL.128 R24, desc[UR4][R24.64] ;  /* 0x0000000418187981 */ /* 0x000ea2000c2e1d00 */
[----:B------:R-:W-:-:S04]  /*0380*/  FADD R7, R7, 9.9999997473787516356e-06 ;  /* 0x3727c5ac07077421 */ /* 0x000fc80000000000 */
[----:B------:R0:W1:Y:S01]  /*0390*/  MUFU.SQRT R28, R7 ;  /* 0x00000007001c7308 */ /* 0x0000620000002000 */
[----:B------:R-:W-:Y:S01]  /*03a0*/  FSEL R29, R2, 1, P1 ;  /* 0x3f800000021d7808 */ /* 0x000fe20000800000 */
[----:B0-----:R-:W0:Y:S01]  /*03b0*/  LDC.64 R6, c[0x0][0x238] ;  /* 0x00008e00ff067b82 */ /* 0x001e220000000a00 */
[C---:B-1----:R-:W-:Y:S02]  /*03c0*/  FSETP.GT.AND P0, PT, R28.reuse, 8.50705917302346158658e+37, PT ;  /* 0x7e8000001c00780b */ /* 0x042fe40003f04000 */
[----:B------:R-:W-:-:S11]  /*03d0*/  FSETP.GEU.AND P1, PT, R28, 1.175494350822287508e-38, PT ;  /* 0x008000001c00780b */ /* 0x000fd60003f2e000 */
[----:B------:R-:W-:-:S04]  /*03e0*/  @P0 FMUL R28, R28, 0.25 ;  /* 0x3e8000001c1c0820 */ /* 0x000fc80000400000 */
[----:B------:R-:W-:Y:S01]  /*03f0*/  @!P1 FMUL R28, R28, 16777216 ;  /* 0x4b8000001c1c9820 */ /* 0x000fe20000400000 */
[----:B------:R-:W-:-:S05]  /*0400*/  @!P4 FMUL R29, R29, 16777216 ;  /* 0x4b8000001d1dc820 */ /* 0x000fca0000400000 */
[----:B------:R-:W1:Y:S01]  /*0410*/  MUFU.RCP R28, R28 ;  /* 0x0000001c001c7308 */ /* 0x000e620000001000 */
[----:B------:R-:W-:Y:S01]  /*0420*/  FMUL R4, R4, R29 ;  /* 0x0000001d04047220 */ /* 0x000fe20000400000 */
[----:B------:R-:W-:-:S05]  /*0430*/  FSEL R29, R2, 1, P0 ;  /* 0x3f800000021d7808 */ /* 0x000fca0000000000 */
[----:B------:R-:W-:Y:S01]  /*0440*/  @!P1 FMUL R29, R29, 16777216 ;  /* 0x4b8000001d1d9820 */ /* 0x000fe20000400000 */
[----:B---3--:R-:W-:Y:S01]  /*0450*/  FADD R19, R19, -R15 ;  /* 0x8000000f13137221 */ /* 0x008fe20000000000 */
[----:B------:R-:W-:Y:S01]  /*0460*/  FADD R16, R16, -R12 ;  /* 0x8000000c10107221 */ /* 0x000fe20000000000 */
[----:B------:R-:W-:Y:S01]  /*0470*/  FADD R18, R18, -R14 ;  /* 0x8000000e12127221 */ /* 0x000fe20000000000 */
[----:B-1----:R-:W-:Y:S01]  /*0480*/  FMUL R2, R28, R29 ;  /* 0x0000001d1c027220 */ /* 0x002fe20000400000 */
[----:B------:R-:W-:Y:S01]  /*0490*/  FADD R17, R17, -R13 ;  /* 0x8000000d11117221 */ /* 0x000fe20000000000 */
[----:B----4-:R-:W-:Y:S01]  /*04a0*/  FADD R11, R11, -R15 ;  /* 0x8000000f0b0b7221 */ /* 0x010fe20000000000 */
[----:B------:R-:W-:Y:S01]  /*04b0*/  FADD R8, R8, -R12 ;  /* 0x8000000c08087221 */ /* 0x000fe20000000000 */
[----:B------:R-:W-:Y:S02]  /*04c0*/  FADD R12, R10, -R14 ;  /* 0x8000000e0a0c7221 */ /* 0x000fe40000000000 */
[C---:B------:R-:W-:Y:S01]  /*04d0*/  FMUL R10, R2.reuse, R11 ;  /* 0x0000000b020a7220 */ /* 0x040fe20000400000 */
[----:B------:R-:W-:Y:S01]  /*04e0*/  FMUL R2, R2, R19 ;  /* 0x0000001302027220 */ /* 0x000fe20000400000 */
[----:B------:R-:W-:Y:S01]  /*04f0*/  FADD R9, R9, -R13 ;  /* 0x8000000d09097221 */ /* 0x000fe20000000000 */
[C---:B------:R-:W-:Y:S01]  /*0500*/  FMUL R11, R5.reuse, R12 ;  /* 0x0000000c050b7220 */ /* 0x040fe20000400000 */
[----:B------:R-:W-:Y:S01]  /*0510*/  FMUL R5, R5, R18 ;  /* 0x0000001205057220 */ /* 0x000fe20000400000 */
[C---:B------:R-:W-:Y:S01]  /*0520*/  FMUL R15, R3.reuse, R8 ;  /* 0x00000008030f7220 */ /* 0x040fe20000400000 */
[C---:B------:R-:W-:Y:S01]  /*0530*/  FMUL R8, R4.reuse, R17 ;  /* 0x0000001104087220 */ /* 0x040fe20000400000 */
[----:B------:R-:W-:Y:S01]  /*0540*/  FMUL R13, R3, R16 ;  /* 0x00000010030d7220 */ /* 0x000fe20000400000 */
[----:B------:R-:W-:Y:S01]  /*0550*/  FMUL R12, R4, R9 ;  /* 0x00000009040c7220 */ /* 0x000fe20000400000 */
[----:B--2---:R-:W-:Y:S01]  /*0560*/  FFMA R2, R23, R2, R27 ;  /* 0x0000000217027223 */ /* 0x004fe2000000001b */
[----:B------:R-:W-:Y:S01]  /*0570*/  FFMA R5, R22, R5, R26 ;  /* 0x0000000516057223 */ /* 0x000fe2000000001a */
[----:B------:R-:W-:Y:S01]  /*0580*/  FFMA R8, R21, R8, R25 ;  /* 0x0000000815087223 */ /* 0x000fe20000000019 */
[----:B------:R-:W-:Y:S01]  /*0590*/  FFMA R10, R23, R10, R27 ;  /* 0x0000000a170a7223 */ /* 0x000fe2000000001b */
[C-C-:B------:R-:W-:Y:S01]  /*05a0*/  FFMA R3, R20.reuse, R15, R24.reuse ;  /* 0x0000000f14037223 */ /* 0x140fe20000000018 */
[----:B------:R-:W-:Y:S01]  /*05b0*/  FFMA R4, R20, R13, R24 ;  /* 0x0000000d14047223 */ /* 0x000fe20000000018 */
[----:B------:R-:W-:Y:S01]  /*05c0*/  FFMA R9, R21, R12, R25 ;  /* 0x0000000c15097223 */ /* 0x000fe20000000019 */
[----:B------:R-:W-:Y:S01]  /*05d0*/  FFMA R22, R22, R11, R26 ;  /* 0x0000000b16167223 */ /* 0x000fe2000000001a */
[----:B------:R-:W-:Y:S01]  /*05e0*/  FSETP.GEU.AND P6, PT, R2, RZ, PT ;  /* 0x000000ff0200720b */ /* 0x000fe20003fce000 */
[----:B0-----:R-:W-:Y:S01]  /*05f0*/  IMAD.WIDE R12, R0, 0x4, R6 ;  /* 0x00000004000c7825 */ /* 0x001fe200078e0206 */
[----:B------:R-:W-:-:S02]  /*0600*/  FSETP.GEU.AND P5, PT, R5, RZ, PT ;  /* 0x000000ff0500720b */ /* 0x000fc40003fae000 */
[----:B------:R-:W-:Y:S02]  /*0610*/  FSETP.GEU.AND P4, PT, R8, RZ, PT ;  /* 0x000000ff0800720b */ /* 0x000fe40003f8e000 */
[----:B------:R-:W-:Y:S02]  /*0620*/  FSETP.GEU.AND P3, PT, R10, RZ, PT ;  /* 0x000000ff0a00720b */ /* 0x000fe40003f6e000 */
[----:B------:R-:W-:Y:S02]  /*0630*/  SEL R7, R2, RZ, P6 ;  /* 0x000000ff02077207 */ /* 0x000fe40003000000 */
[----:B------:R-:W-:Y:S02]  /*0640*/  FSETP.GEU.AND P0, PT, R4, RZ, PT ;  /* 0x000000ff0400720b */ /* 0x000fe40003f0e000 */
[----:B------:R-:W-:Y:S02]  /*0650*/  FSETP.GEU.AND P2, PT, R22, RZ, PT ;  /* 0x000000ff1600720b */ /* 0x000fe40003f4e000 */
[----:B------:R-:W-:-:S02]  /*0660*/  FSETP.GEU.AND P1, PT, R9, RZ, PT ;  /* 0x000000ff0900720b */ /* 0x000fc40003f2e000 */
[----:B------:R-:W-:Y:S02]  /*0670*/  FSETP.GEU.AND P6, PT, R3, RZ, PT ;  /* 0x000000ff0300720b */ /* 0x000fe40003fce000 */
[----:B------:R-:W-:Y:S02]  /*0680*/  SEL R6, R5, RZ, P5 ;  /* 0x000000ff05067207 */ /* 0x000fe40002800000 */
[----:B------:R-:W-:Y:S02]  /*0690*/  SEL R5, R8, RZ, P4 ;  /* 0x000000ff08057207 */ /* 0x000fe40002000000 */
[----:B------:R-:W-:Y:S02]  /*06a0*/  SEL R11, R10, RZ, P3 ;  /* 0x000000ff0a0b7207 */ /* 0x000fe40001800000 */
[----:B------:R-:W-:Y:S02]  /*06b0*/  SEL R10, R22, RZ, P2 ;  /* 0x000000ff160a7207 */ /* 0x000fe40001000000 */
[----:B------:R-:W-:-:S02]  /*06c0*/  SEL R9, R9, RZ, P1 ;  /* 0x000000ff09097207 */ /* 0x000fc40000800000 */
[----:B------:R-:W-:Y:S02]  /*06d0*/  SEL R8, R3, RZ, P6 ;  /* 0x000000ff03087207 */ /* 0x000fe40003000000 */
[----:B------:R-:W-:-:S03]  /*06e0*/  SEL R4, R4, RZ, P0 ;  /* 0x000000ff04047207 */ /* 0x000fc60000000000 */
[----:B------:R-:W-:Y:S04]  /*06f0*/  STG.E.128 desc[UR4][R12.64], R8 ;  /* 0x000000080c007986 */ /* 0x000fe8000c101d04 */
[----:B------:R-:W-:Y:S01]  /*0700*/  STG.E.128 desc[UR4][R12.64+0x800], R4 ;  /* 0x000800040c007986 */ /* 0x000fe2000c101d04 */
[----:B------:R-:W-:Y:S05]  /*0710*/  EXIT ;  /* 0x000000000000794d */ /* 0x000fea0003800000 */
.L_x_0:
[----:B------:R-:W-:-:S00]  /*0720*/  BRA `(.L_x_0) ;  /* 0xfffffffc00fc7947 */ /* 0x000fc0000383ffff */
[----:B------:R-:W-:-:S00]  /*0730*/  NOP ;  /* 0x0000000000007918 */ /* 0x000fc00000000000 */
        /* <DEDUP_REMOVED lines=12> */
.L_x_1:


//--------------------- .nv.global.init           --------------------------
	.section	.nv.global.init,"aw",@progbits
.nv.global.init:
	.type		_$_str,@object
	.size		_$_str,(_$_str_$_2 - _$_str)
_$_str:
        /*0000*/ 	.byte	0x5f, 0x5f, 0x43, 0x55, 0x44, 0x41, 0x5f, 0x46, 0x54, 0x5a, 0x00
	.type		_$_str_$_2,@object
	.size		_$_str_$_2,(.L_1 - _$_str_$_2)
_$_str_$_2:
        /*000b*/ 	.byte	0x5f, 0x5f, 0x43, 0x55, 0x44, 0x41, 0x5f, 0x50, 0x52, 0x45, 0x43, 0x5f, 0x53, 0x51, 0x52, 0x54
        /*001b*/ 	.byte	0x00
.L_1:


//--------------------- .nv.constant0.triton_poi_fused__native_batch_norm_legit_no_training_relu_5 --------------------------
	.section	.nv.constant0.triton_poi_fused__native_batch_norm_legit_no_training_relu_5,"a",@progbits
	.sectionflags	@""
	.align	4
.nv.constant0.triton_poi_fused__native_batch_norm_legit_no_training_relu_5:
	.zero		580
